//
// Generated by NVIDIA NVVM Compiler
//
// Compiler Build ID: CL-36424714
// Cuda compilation tools, release 13.0, V13.0.88
// Based on NVVM 20.0.0
//

.version 9.0
.target sm_100
.address_size 64

	// .globl	_Z20simulate_interactionP6float4S0_fi

.visible .entry _Z20simulate_interactionP6float4S0_fi(
	.param .u64 .ptr .align 1 _Z20simulate_interactionP6float4S0_fi_param_0,
	.param .u64 .ptr .align 1 _Z20simulate_interactionP6float4S0_fi_param_1,
	.param .f32 _Z20simulate_interactionP6float4S0_fi_param_2,
	.param .u32 _Z20simulate_interactionP6float4S0_fi_param_3
)
{
	.reg .pred 	%p<9>;
	.reg .b32 	%r<19>;
	.reg .b32 	%f<221>;
	.reg .b64 	%rd<19>;

	ld.param.u64 	%rd6, [_Z20simulate_interactionP6float4S0_fi_param_0];
	ld.param.u64 	%rd5, [_Z20simulate_interactionP6float4S0_fi_param_1];
	ld.param.f32 	%f37, [_Z20simulate_interactionP6float4S0_fi_param_2];
	ld.param.u32 	%r10, [_Z20simulate_interactionP6float4S0_fi_param_3];
	cvta.to.global.u64 	%rd1, %rd6;
	mov.u32 	%r11, %ntid.x;
	mov.u32 	%r12, %ctaid.x;
	mov.u32 	%r13, %tid.x;
	mad.lo.s32 	%r1, %r11, %r12, %r13;
	setp.ge.s32 	%p1, %r1, %r10;
	@%p1 bra 	$L__BB0_12;
	setp.gt.s32 	%p2, %r10, 0;
	@%p2 bra 	$L__BB0_3;
	mul.wide.s32 	%rd7, %r1, 16;
	add.s64 	%rd8, %rd1, %rd7;
	.pragma "used_bytes_mask 4095";
	ld.global.v4.f32 	{%f217, %f216, %f215, %f39}, [%rd8];
	mov.f32 	%f218, 0f00000000;
	mov.f32 	%f219, %f218;
	mov.f32 	%f220, %f218;
	bra.uni 	$L__BB0_11;
$L__BB0_3:
	mul.wide.s32 	%rd9, %r1, 16;
	add.s64 	%rd10, %rd1, %rd9;
	.pragma "used_bytes_mask 4095";
	ld.global.v4.f32 	{%f217, %f216, %f215, %f42}, [%rd10];
	and.b32  	%r2, %r10, 3;
	setp.lt.u32 	%p3, %r10, 4;
	mov.f32 	%f220, 0f00000000;
	mov.b32 	%r18, 0;
	mov.f32 	%f219, %f220;
	mov.f32 	%f218, %f220;
	@%p3 bra 	$L__BB0_6;
	and.b32  	%r18, %r10, 2147483644;
	neg.s32 	%r16, %r18;
	add.s64 	%rd18, %rd1, 32;
	mov.f32 	%f220, 0f00000000;
$L__BB0_5:
	.pragma "nounroll";
	ld.global.v4.f32 	{%f44, %f45, %f46, %f47}, [%rd18+-32];
	sub.f32 	%f48, %f44, %f217;
	sub.f32 	%f49, %f45, %f216;
	sub.f32 	%f50, %f46, %f215;
	mul.f32 	%f51, %f49, %f49;
	fma.rn.f32 	%f52, %f48, %f48, %f51;
	fma.rn.f32 	%f53, %f50, %f50, %f52;
	add.f32 	%f54, %f53, 0f24E69595;
	rsqrt.approx.f32 	%f55, %f54;
	mul.f32 	%f56, %f55, %f55;
	mul.f32 	%f57, %f55, %f56;
	mul.f32 	%f58, %f48, %f47;
	fma.rn.f32 	%f59, %f58, %f57, %f218;
	mul.f32 	%f60, %f49, %f47;
	fma.rn.f32 	%f61, %f60, %f57, %f219;
	mul.f32 	%f62, %f50, %f47;
	fma.rn.f32 	%f63, %f62, %f57, %f220;
	ld.global.v4.f32 	{%f64, %f65, %f66, %f67}, [%rd18+-16];
	sub.f32 	%f68, %f64, %f217;
	sub.f32 	%f69, %f65, %f216;
	sub.f32 	%f70, %f66, %f215;
	mul.f32 	%f71, %f69, %f69;
	fma.rn.f32 	%f72, %f68, %f68, %f71;
	fma.rn.f32 	%f73, %f70, %f70, %f72;
	add.f32 	%f74, %f73, 0f24E69595;
	rsqrt.approx.f32 	%f75, %f74;
	mul.f32 	%f76, %f75, %f75;
	mul.f32 	%f77, %f75, %f76;
	mul.f32 	%f78, %f68, %f67;
	fma.rn.f32 	%f79, %f78, %f77, %f59;
	mul.f32 	%f80, %f69, %f67;
	fma.rn.f32 	%f81, %f80, %f77, %f61;
	mul.f32 	%f82, %f70, %f67;
	fma.rn.f32 	%f83, %f82, %f77, %f63;
	ld.global.v4.f32 	{%f84, %f85, %f86, %f87}, [%rd18];
	sub.f32 	%f88, %f84, %f217;
	sub.f32 	%f89, %f85, %f216;
	sub.f32 	%f90, %f86, %f215;
	mul.f32 	%f91, %f89, %f89;
	fma.rn.f32 	%f92, %f88, %f88, %f91;
	fma.rn.f32 	%f93, %f90, %f90, %f92;
	add.f32 	%f94, %f93, 0f24E69595;
	rsqrt.approx.f32 	%f95, %f94;
	mul.f32 	%f96, %f95, %f95;
	mul.f32 	%f97, %f95, %f96;
	mul.f32 	%f98, %f88, %f87;
	fma.rn.f32 	%f99, %f98, %f97, %f79;
	mul.f32 	%f100, %f89, %f87;
	fma.rn.f32 	%f101, %f100, %f97, %f81;
	mul.f32 	%f102, %f90, %f87;
	fma.rn.f32 	%f103, %f102, %f97, %f83;
	ld.global.v4.f32 	{%f104, %f105, %f106, %f107}, [%rd18+16];
	sub.f32 	%f108, %f104, %f217;
	sub.f32 	%f109, %f105, %f216;
	sub.f32 	%f110, %f106, %f215;
	mul.f32 	%f111, %f109, %f109;
	fma.rn.f32 	%f112, %f108, %f108, %f111;
	fma.rn.f32 	%f113, %f110, %f110, %f112;
	add.f32 	%f114, %f113, 0f24E69595;
	rsqrt.approx.f32 	%f115, %f114;
	mul.f32 	%f116, %f115, %f115;
	mul.f32 	%f117, %f115, %f116;
	mul.f32 	%f118, %f108, %f107;
	fma.rn.f32 	%f218, %f118, %f117, %f99;
	mul.f32 	%f119, %f109, %f107;
	fma.rn.f32 	%f219, %f119, %f117, %f101;
	mul.f32 	%f120, %f110, %f107;
	fma.rn.f32 	%f220, %f120, %f117, %f103;
	add.s32 	%r16, %r16, 4;
	add.s64 	%rd18, %rd18, 64;
	setp.ne.s32 	%p4, %r16, 0;
	@%p4 bra 	$L__BB0_5;
$L__BB0_6:
	setp.eq.s32 	%p5, %r2, 0;
	@%p5 bra 	$L__BB0_11;
	setp.eq.s32 	%p6, %r2, 1;
	@%p6 bra 	$L__BB0_9;
	mul.wide.u32 	%rd11, %r18, 16;
	add.s64 	%rd12, %rd1, %rd11;
	ld.global.v4.f32 	{%f122, %f123, %f124, %f125}, [%rd12];
	sub.f32 	%f126, %f122, %f217;
	sub.f32 	%f127, %f123, %f216;
	sub.f32 	%f128, %f124, %f215;
	mul.f32 	%f129, %f127, %f127;
	fma.rn.f32 	%f130, %f126, %f126, %f129;
	fma.rn.f32 	%f131, %f128, %f128, %f130;
	add.f32 	%f132, %f131, 0f24E69595;
	rsqrt.approx.f32 	%f133, %f132;
	mul.f32 	%f134, %f133, %f133;
	mul.f32 	%f135, %f133, %f134;
	mul.f32 	%f136, %f126, %f125;
	fma.rn.f32 	%f137, %f136, %f135, %f218;
	mul.f32 	%f138, %f127, %f125;
	fma.rn.f32 	%f139, %f138, %f135, %f219;
	mul.f32 	%f140, %f128, %f125;
	fma.rn.f32 	%f141, %f140, %f135, %f220;
	ld.global.v4.f32 	{%f142, %f143, %f144, %f145}, [%rd12+16];
	sub.f32 	%f146, %f142, %f217;
	sub.f32 	%f147, %f143, %f216;
	sub.f32 	%f148, %f144, %f215;
	mul.f32 	%f149, %f147, %f147;
	fma.rn.f32 	%f150, %f146, %f146, %f149;
	fma.rn.f32 	%f151, %f148, %f148, %f150;
	add.f32 	%f152, %f151, 0f24E69595;
	rsqrt.approx.f32 	%f153, %f152;
	mul.f32 	%f154, %f153, %f153;
	mul.f32 	%f155, %f153, %f154;
	mul.f32 	%f156, %f146, %f145;
	fma.rn.f32 	%f218, %f156, %f155, %f137;
	mul.f32 	%f157, %f147, %f145;
	fma.rn.f32 	%f219, %f157, %f155, %f139;
	mul.f32 	%f158, %f148, %f145;
	fma.rn.f32 	%f220, %f158, %f155, %f141;
	add.s32 	%r18, %r18, 2;
$L__BB0_9:
	and.b32  	%r15, %r10, 1;
	setp.eq.b32 	%p7, %r15, 1;
	not.pred 	%p8, %p7;
	@%p8 bra 	$L__BB0_11;
	mul.wide.u32 	%rd13, %r18, 16;
	add.s64 	%rd14, %rd1, %rd13;
	ld.global.v4.f32 	{%f159, %f160, %f161, %f162}, [%rd14];
	sub.f32 	%f163, %f159, %f217;
	sub.f32 	%f164, %f160, %f216;
	sub.f32 	%f165, %f161, %f215;
	mul.f32 	%f166, %f164, %f164;
	fma.rn.f32 	%f167, %f163, %f163, %f166;
	fma.rn.f32 	%f168, %f165, %f165, %f167;
	add.f32 	%f169, %f168, 0f24E69595;
	rsqrt.approx.f32 	%f170, %f169;
	mul.f32 	%f171, %f170, %f170;
	mul.f32 	%f172, %f170, %f171;
	mul.f32 	%f173, %f163, %f162;
	fma.rn.f32 	%f218, %f173, %f172, %f218;
	mul.f32 	%f174, %f164, %f162;
	fma.rn.f32 	%f219, %f174, %f172, %f219;
	mul.f32 	%f175, %f165, %f162;
	fma.rn.f32 	%f220, %f175, %f172, %f220;
$L__BB0_11:
	mul.f32 	%f176, %f216, %f216;
	fma.rn.f32 	%f177, %f217, %f217, %f176;
	fma.rn.f32 	%f178, %f215, %f215, %f177;
	add.f32 	%f179, %f178, 0f24E69595;
	rsqrt.approx.f32 	%f180, %f179;
	mul.f32 	%f181, %f180, %f180;
	mul.f32 	%f182, %f180, %f181;
	mul.f32 	%f183, %f217, 0f459C4000;
	mul.f32 	%f184, %f183, %f182;
	sub.f32 	%f185, %f218, %f184;
	mul.f32 	%f186, %f216, 0f459C4000;
	mul.f32 	%f187, %f186, %f182;
	sub.f32 	%f188, %f219, %f187;
	mul.f32 	%f189, %f215, 0f459C4000;
	mul.f32 	%f190, %f189, %f182;
	sub.f32 	%f191, %f220, %f190;
	mul.f32 	%f192, %f37, 0f2E92ACC3;
	cvta.to.global.u64 	%rd15, %rd5;
	mul.wide.s32 	%rd16, %r1, 16;
	add.s64 	%rd17, %rd15, %rd16;
	.pragma "used_bytes_mask 4095";
	ld.global.v4.f32 	{%f193, %f194, %f195, %f196}, [%rd17];
	fma.rn.f32 	%f197, %f192, %f185, %f193;
	fma.rn.f32 	%f198, %f192, %f188, %f194;
	st.global.v2.f32 	[%rd17], {%f197, %f198};
	fma.rn.f32 	%f199, %f192, %f191, %f195;
	st.global.f32 	[%rd17+8], %f199;
$L__BB0_12:
	ret;

}


// ===== COMPILED SASS (sm_100) =====

	.target	sm_100

	.elftype	@"ET_EXEC"


//--------------------- .note.nv.tkinfo           --------------------------
	.section	.note.nv.tkinfo,"",@"SHT_NOTE"
	.sectionflags	@"SHF_NOTE_NV_TKINFO"
	.tkinfo
        /*0018*/ 	.word	0x00000002
        /*0030*/ 	.string	""
        /*0030*/ 	.string	"ptxas"
        /*0030*/ 	.string	"Cuda compilation tools, release 13.0, V13.0.88"
        /*0030*/ 	.string	"Build cuda_13.0.r13.0/compiler.36424714_0"
        /*0030*/ 	.string	"-arch sm_100 -m 64 "



//--------------------- .note.nv.cuinfo           --------------------------
	.section	.note.nv.cuinfo,"",@"SHT_NOTE"
	.sectionflags	@"SHF_NOTE_NV_CUINFO"
        /*0018*/ 	.short	0x0002
        /*001a*/ 	.short	0x0064
        /*001c*/ 	.short	0x0082
	.zero		2


//--------------------- .nv.info                  --------------------------
	.section	.nv.info,"",@"SHT_CUDA_INFO"
	.align	4


	//----- nvinfo : EIATTR_REGCOUNT
	.align		4
        /*0000*/ 	.byte	0x04, 0x2f
        /*0002*/ 	.short	(.L_1 - .L_0)
	.align		4
.L_0:
        /*0004*/ 	.word	index@(_Z20simulate_interactionP6float4S0_fi)
        /*0008*/ 	.word	0x00000020


	//----- nvinfo : EIATTR_FRAME_SIZE
	.align		4
.L_1:
        /*000c*/ 	.byte	0x04, 0x11
        /*000e*/ 	.short	(.L_3 - .L_2)
	.align		4
.L_2:
        /*0010*/ 	.word	index@(_Z20simulate_interactionP6float4S0_fi)
        /*0014*/ 	.word	0x00000000


	//----- nvinfo : EIATTR_MIN_STACK_SIZE
	.align		4
.L_3:
        /*0018*/ 	.byte	0x04, 0x12
        /*001a*/ 	.short	(.L_5 - .L_4)
	.align		4
.L_4:
        /*001c*/ 	.word	index@(_Z20simulate_interactionP6float4S0_fi)
        /*0020*/ 	.word	0x00000000
.L_5:


//--------------------- .nv.compat                --------------------------
	.section	.nv.compat,"",@"SHT_CUDA_COMPAT_INFO"
	.align	4
        /*0000*/ 	.byte	0x02, 0x09, 0x00, 0x00, 0x02, 0x02, 0x01, 0x00, 0x02, 0x05, 0x05, 0x00, 0x03, 0x07, 0x01, 0x01
        /*0010*/ 	.byte	0x02, 0x03, 0x00, 0x00, 0x02, 0x06, 0x01, 0x00, 0x04, 0x0b, 0x08, 0x00, 0x01, 0x00, 0x00, 0x00
        /*0020*/ 	.byte	0x00, 0x00, 0x00, 0x00


//--------------------- .nv.info._Z20simulate_interactionP6float4S0_fi --------------------------
	.section	.nv.info._Z20simulate_interactionP6float4S0_fi,"",@"SHT_CUDA_INFO"
	.sectionflags	@""
	.align	4


	//----- nvinfo : EIATTR_CUDA_API_VERSION
	.align		4
        /*0000*/ 	.byte	0x04, 0x37
        /*0002*/ 	.short	(.L_7 - .L_6)
.L_6:
        /*0004*/ 	.word	0x00000082


	//----- nvinfo : EIATTR_KPARAM_INFO
	.align		4
.L_7:
        /*0008*/ 	.byte	0x04, 0x17
        /*000a*/ 	.short	(.L_9 - .L_8)
.L_8:
        /*000c*/ 	.word	0x00000000
        /*0010*/ 	.short	0x0003
        /*0012*/ 	.short	0x0014
        /*0014*/ 	.byte	0x00, 0xf0, 0x11, 0x00


	//----- nvinfo : EIATTR_KPARAM_INFO
	.align		4
.L_9:
        /*0018*/ 	.byte	0x04, 0x17
        /*001a*/ 	.short	(.L_11 - .L_10)
.L_10:
        /*001c*/ 	.word	0x00000000
        /*0020*/ 	.short	0x0002
        /*0022*/ 	.short	0x0010
        /*0024*/ 	.byte	0x00, 0xf0, 0x11, 0x00


	//----- nvinfo : EIATTR_KPARAM_INFO
	.align		4
.L_11:
        /*0028*/ 	.byte	0x04, 0x17
        /*002a*/ 	.short	(.L_13 - .L_12)
.L_12:
        /*002c*/ 	.word	0x00000000
        /*0030*/ 	.short	0x0001
        /*0032*/ 	.short	0x0008
        /*0034*/ 	.byte	0x00, 0xf5, 0x21, 0x00


	//----- nvinfo : EIATTR_KPARAM_INFO
	.align		4
.L_13:
        /*0038*/ 	.byte	0x04, 0x17
        /*003a*/ 	.short	(.L_15 - .L_14)
.L_14:
        /*003c*/ 	.word	0x00000000
        /*0040*/ 	.short	0x0000
        /*0042*/ 	.short	0x0000
        /*0044*/ 	.byte	0x00, 0xf5, 0x21, 0x00


	//----- nvinfo : EIATTR_SPARSE_MMA_MASK
	.align		4
.L_15:
        /*0048*/ 	.byte	0x03, 0x50
        /*004a*/ 	.short	0x0000


	//----- nvinfo : EIATTR_MAXREG_COUNT
	.align		4
        /*004c*/ 	.byte	0x03, 0x1b
        /*004e*/ 	.short	0x00ff


	//----- nvinfo : EIATTR_MERCURY_ISA_VERSION
	.align		4
        /*0050*/ 	.byte	0x03, 0x5f
        /*0052*/ 	.short	0x0101


	//----- nvinfo : EIATTR_UNUSED_LOAD_BYTE_OFFSET
	.align		4
        /*0054*/ 	.byte	0x04, 0x44
        /*0056*/ 	.short	(.L_17 - .L_16)


	//   ....[0]....
.L_16:
        /*0058*/ 	.word	0x000000d0
        /*005c*/ 	.word	0x00000fff


	//   ....[1]....
        /*0060*/ 	.word	0x00000130
        /*0064*/ 	.word	0x00000fff


	//   ....[2]....
        /*0068*/ 	.word	0x00000c10
        /*006c*/ 	.word	0x00000fff


	//----- nvinfo : EIATTR_VRC_CTA_INIT_COUNT
	.align		4
.L_17:
        /*0070*/ 	.byte	0x02, 0x4a
	.zero		1
	.zero		1


	//----- nvinfo : EIATTR_EXIT_INSTR_OFFSETS
	.align		4
        /*0074*/ 	.byte	0x04, 0x1c
        /*0076*/ 	.short	(.L_19 - .L_18)


	//   ....[0]....
.L_18:
        /*0078*/ 	.word	0x00000070


	//   ....[1]....
        /*007c*/ 	.word	0x00000d70


	//----- nvinfo : EIATTR_CBANK_PARAM_SIZE
	.align		4
.L_19:
        /*0080*/ 	.byte	0x03, 0x19
        /*0082*/ 	.short	0x0018


	//----- nvinfo : EIATTR_PARAM_CBANK
	.align		4
        /*0084*/ 	.byte	0x04, 0x0a
        /*0086*/ 	.short	(.L_21 - .L_20)
	.align		4
.L_20:
        /*0088*/ 	.word	index@(.nv.constant0._Z20simulate_interactionP6float4S0_fi)
        /*008c*/ 	.short	0x0380
        /*008e*/ 	.short	0x0018


	//----- nvinfo : EIATTR_SW_WAR
	.align		4
.L_21:
        /*0090*/ 	.byte	0x04, 0x36
        /*0092*/ 	.short	(.L_23 - .L_22)
.L_22:
        /*0094*/ 	.word	0x00000008
.L_23:


//--------------------- .nv.callgraph             --------------------------
	.section	.nv.callgraph,"",@"SHT_CUDA_CALLGRAPH"
	.align	4
	.sectionentsize	8
	.align		4
        /*0000*/ 	.word	0x00000000
	.align		4
        /*0004*/ 	.word	0xffffffff
	.align		4
        /*0008*/ 	.word	0x00000000
	.align		4
        /*000c*/ 	.word	0xfffffffe
	.align		4
        /*0010*/ 	.word	0x00000000
	.align		4
        /*0014*/ 	.word	0xfffffffd
	.align		4
        /*0018*/ 	.word	0x00000000
	.align		4
        /*001c*/ 	.word	0xfffffffc


//--------------------- .text._Z20simulate_interactionP6float4S0_fi --------------------------
	.section	.text._Z20simulate_interactionP6float4S0_fi,"ax",@progbits
	.align	128
        .global         _Z20simulate_interactionP6float4S0_fi
        .type           _Z20simulate_interactionP6float4S0_fi,@function
        .size           _Z20simulate_interactionP6float4S0_fi,(.L_x_6 - _Z20simulate_interactionP6float4S0_fi)
        .other          _Z20simulate_interactionP6float4S0_fi,@"STO_CUDA_ENTRY STV_DEFAULT"
_Z20simulate_interactionP6float4S0_fi:
.text._Z20simulate_interactionP6float4S0_fi:
[----:B------:R-:W-:Y:S01]  /*0000*/  LDC R1, c[0x0][0x37c] ;  /* 0x0000df00ff017b82 */ /* 0x000fe20000000800 */
[----:B------:R-:W0:Y:S01]  /*0010*/  S2R R0, SR_CTAID.X ;  /* 0x0000000000007919 */ /* 0x000e220000002500 */
[----:B------:R-:W0:Y:S01]  /*0020*/  LDCU UR4, c[0x0][0x360] ;  /* 0x00006c00ff0477ac */ /* 0x000e220008000800 */
[----:B------:R-:W0:Y:S01]  /*0030*/  S2R R3, SR_TID.X ;  /* 0x0000000000037919 */ /* 0x000e220000002100 */
[----:B------:R-:W1:Y:S01]  /*0040*/  LDCU UR9, c[0x0][0x394] ;  /* 0x00007280ff0977ac */ /* 0x000e620008000800 */
[----:B0-----:R-:W-:-:S05]  /*0050*/  IMAD R0, R0, UR4, R3 ;  /* 0x0000000400007c24 */ /* 0x001fca000f8e0203 */
[----:B-1----:R-:W-:-:S13]  /*0060*/  ISETP.GE.AND P0, PT, R0, UR9, PT ;  /* 0x0000000900007c0c */ /* 0x002fda000bf06270 */
[----:B------:R-:W-:Y:S05]  /*0070*/  @P0 EXIT ;  /* 0x000000000000094d */ /* 0x000fea0003800000 */
[----:B------:R-:W-:Y:S01]  /*0080*/  UISETP.GT.AND UP0, UPT, UR9, URZ, UPT ;  /* 0x000000ff0900728c */ /* 0x000fe2000bf04270 */
[----:B------:R-:W0:Y:S08]  /*0090*/  LDCU.64 UR10, c[0x0][0x358] ;  /* 0x00006b00ff0a77ac */ /* 0x000e300008000a00 */
[----:B------:R-:W-:Y:S05]  /*00a0*/  BRA.U UP0, `(.L_x_0) ;  /* 0x0000000100187547 */ /* 0x000fea000b800000 */
[----:B------:R-:W1:Y:S02]  /*00b0*/  LDC.64 R4, c[0x0][0x380] ;  /* 0x0000e000ff047b82 */ /* 0x000e640000000a00 */
[----:B-1----:R-:W-:-:S06]  /*00c0*/  IMAD.WIDE R4, R0, 0x10, R4 ;  /* 0x0000001000047825 */ /* 0x002fcc00078e0204 */
[----:B0-----:R-:W5:Y:S01]  /*00d0*/  LDG.E.128 R4, desc[UR10][R4.64] ;  /* 0x0000000a04047981 */ /* 0x001f62000c1e1d00 */
[----:B------:R-:W-:Y:S01]  /*00e0*/  HFMA2 R2, -RZ, RZ, 0, 0 ;  /* 0x00000000ff027431 */ /* 0x000fe200000001ff */
[----:B------:R-:W-:Y:S01]  /*00f0*/  CS2R R24, SRZ ;  /* 0x0000000000187805 */ /* 0x000fe2000001ff00 */
[----:B------:R-:W-:Y:S06]  /*0100*/  BRA `(.L_x_1) ;  /* 0x0000000800b07947 */ /* 0x000fec0003800000 */
.L_x_0:
[----:B------:R-:W1:Y:S02]  /*0110*/  LDC.64 R26, c[0x0][0x380] ;  /* 0x0000e000ff1a7b82 */ /* 0x000e640000000a00 */
[----:B-1----:R-:W-:-:S06]  /*0120*/  IMAD.WIDE R4, R0, 0x10, R26 ;  /* 0x0000001000047825 */ /* 0x002fcc00078e021a */
[----:B0-----:R-:W5:Y:S01]  /*0130*/  LDG.E.128 R4, desc[UR10][R4.64] ;  /* 0x0000000a04047981 */ /* 0x001f62000c1e1d00 */
[----:B------:R-:W-:Y:S01]  /*0140*/  UISETP.GE.U32.AND UP1, UPT, UR9, 0x4, UPT ;  /* 0x000000040900788c */ /* 0x000fe2000bf26070 */
[----:B------:R-:W-:Y:S01]  /*0150*/  CS2R R2, SRZ ;  /* 0x0000000000027805 */ /* 0x000fe2000001ff00 */
[----:B------:R-:W-:Y:S01]  /*0160*/  ULOP3.LUT UR6, UR9, 0x3, URZ, 0xc0, !UPT ;  /* 0x0000000309067892 */ /* 0x000fe2000f8ec0ff */
[----:B------:R-:W-:-:S03]  /*0170*/  CS2R R24, SRZ ;  /* 0x0000000000187805 */ /* 0x000fc6000001ff00 */
[----:B------:R-:W-:-:S03]  /*0180*/  UISETP.NE.AND UP0, UPT, UR6, URZ, UPT ;  /* 0x000000ff0600728c */ /* 0x000fc6000bf05270 */
[----:B------:R-:W-:Y:S08]  /*0190*/  BRA.U !UP1, `(.L_x_2) ;  /* 0x0000000509787547 */ /* 0x000ff0000b800000 */
[----:B------:R-:W0:Y:S01]  /*01a0*/  LDCU.64 UR4, c[0x0][0x380] ;  /* 0x00007000ff0477ac */ /* 0x000e220008000a00 */
[----:B------:R-:W-:Y:S01]  /*01b0*/  MOV R2, RZ ;  /* 0x000000ff00027202 */ /* 0x000fe20000000f00 */
[----:B------:R-:W-:-:S04]  /*01c0*/  ULOP3.LUT UR7, UR9, 0x7ffffffc, URZ, 0xc0, !UPT ;  /* 0x7ffffffc09077892 */ /* 0x000fc8000f8ec0ff */
[----:B------:R-:W-:Y:S02]  /*01d0*/  UIADD3 UR8, UPT, UPT, -UR7, URZ, URZ ;  /* 0x000000ff07087290 */ /* 0x000fe4000fffe1ff */
[----:B------:R-:W-:Y:S01]  /*01e0*/  MOV R3, UR7 ;  /* 0x0000000700037c02 */ /* 0x000fe20008000f00 */
[----:B0-----:R-:W-:-:S04]  /*01f0*/  UIADD3 UR4, UP1, UPT, UR4, 0x20, URZ ;  /* 0x0000002004047890 */ /* 0x001fc8000ff3e0ff */
[----:B------:R-:W-:Y:S02]  /*0200*/  UIADD3.X UR5, UPT, UPT, URZ, UR5, URZ, UP1, !UPT ;  /* 0x00000005ff057290 */ /* 0x000fe40008ffe4ff */
[----:B------:R-:W-:-:S04]  /*0210*/  MOV R28, UR4 ;  /* 0x00000004001c7c02 */ /* 0x000fc80008000f00 */
[----:B------:R-:W-:-:S07]  /*0220*/  MOV R29, UR5 ;  /* 0x00000005001d7c02 */ /* 0x000fce0008000f00 */
.L_x_3:
[----:B------:R-:W2:Y:S04]  /*0230*/  LDG.E.128 R8, desc[UR10][R28.64+-0x20] ;  /* 0xffffe00a1c087981 */ /* 0x000ea8000c1e1d00 */
[----:B------:R-:W3:Y:S01]  /*0240*/  LDG.E.128 R12, desc[UR10][R28.64+-0x10] ;  /* 0xfffff00a1c0c7981 */ /* 0x000ee2000c1e1d00 */
[----:B--2--5:R-:W-:Y:S01]  /*0250*/  FADD R9, -R5, R9 ;  /* 0x0000000905097221 */ /* 0x024fe20000000100 */
[----:B------:R-:W-:Y:S01]  /*0260*/  FADD R8, -R4, R8 ;  /* 0x0000000804087221 */ /* 0x000fe20000000100 */
[----:B------:R-:W-:Y:S02]  /*0270*/  FADD R7, -R6, R10 ;  /* 0x0000000a06077221 */ /* 0x000fe40000000100 */
[----:B------:R-:W-:-:S04]  /*0280*/  FMUL R17, R9, R9 ;  /* 0x0000000909117220 */ /* 0x000fc80000400000 */
[----:B------:R-:W-:Y:S02]  /*0290*/  FFMA R10, R8, R8, R17 ;  /* 0x00000008080a7223 */ /* 0x000fe40000000011 */
[----:B------:R-:W2:Y:S02]  /*02a0*/  LDG.E.128 R16, desc[UR10][R28.64] ;  /* 0x0000000a1c107981 */ /* 0x000ea4000c1e1d00 */
[----:B------:R-:W-:-:S04]  /*02b0*/  FFMA R10, R7, R7, R10 ;  /* 0x00000007070a7223 */ /* 0x000fc8000000000a */
[----:B------:R-:W-:-:S05]  /*02c0*/  FADD R10, R10, 1.0000000168623835264e-16 ;  /* 0x24e695950a0a7421 */ /* 0x000fca0000000000 */
[----:B------:R-:W-:-:S13]  /*02d0*/  FSETP.GEU.AND P0, PT, |R10|, 1.175494350822287508e-38, PT ;  /* 0x008000000a00780b */ /* 0x000fda0003f0e200 */
[----:B------:R-:W-:-:S04]  /*02e0*/  @!P0 FMUL R10, R10, 16777216 ;  /* 0x4b8000000a0a8820 */ /* 0x000fc80000400000 */
[----:B------:R-:W0:Y:S02]  /*02f0*/  MUFU.RSQ R20, R10 ;  /* 0x0000000a00147308 */ /* 0x000e240000001400 */
[----:B0-----:R-:W-:-:S04]  /*0300*/  @!P0 FMUL R20, R20, 4096 ;  /* 0x4580000014148820 */ /* 0x001fc80000400000 */
[----:B------:R-:W-:-:S04]  /*0310*/  FMUL R21, R20, R20 ;  /* 0x0000001414157220 */ /* 0x000fc80000400000 */
[----:B------:R-:W-:Y:S02]  /*0320*/  FMUL R10, R20, R21 ;  /* 0x00000015140a7220 */ /* 0x000fe40000400000 */
[----:B------:R-:W4:Y:S01]  /*0330*/  LDG.E.128 R20, desc[UR10][R28.64+0x10] ;  /* 0x0000100a1c147981 */ /* 0x000f22000c1e1d00 */
[----:B------:R-:W-:-:S04]  /*0340*/  FMUL R7, R11, R7 ;  /* 0x000000070b077220 */ /* 0x000fc80000400000 */
[----:B------:R-:W-:Y:S01]  /*0350*/  FFMA R7, R10, R7, R2 ;  /* 0x000000070a077223 */ /* 0x000fe20000000002 */
[----:B---3--:R-:W-:Y:S01]  /*0360*/  FADD R2, -R5, R13 ;  /* 0x0000000d05027221 */ /* 0x008fe20000000100 */
[C---:B------:R-:W-:Y:S01]  /*0370*/  FMUL R8, R11.reuse, R8 ;  /* 0x000000080b087220 */ /* 0x040fe20000400000 */
[----:B------:R-:W-:Y:S01]  /*0380*/  FMUL R9, R11, R9 ;  /* 0x000000090b097220 */ /* 0x000fe20000400000 */
[----:B------:R-:W-:Y:S01]  /*0390*/  FADD R12, -R4, R12 ;  /* 0x0000000c040c7221 */ /* 0x000fe20000000100 */
[----:B------:R-:W-:Y:S01]  /*03a0*/  FMUL R11, R2, R2 ;  /* 0x00000002020b7220 */ /* 0x000fe20000400000 */
[----:B------:R-:W-:-:S03]  /*03b0*/  FADD R14, -R6, R14 ;  /* 0x0000000e060e7221 */ /* 0x000fc60000000100 */
[----:B------:R-:W-:Y:S01]  /*03c0*/  FFMA R11, R12, R12, R11 ;  /* 0x0000000c0c0b7223 */ /* 0x000fe2000000000b */
[----:B------:R-:W-:-:S03]  /*03d0*/  FFMA R9, R10, R9, R24 ;  /* 0x000000090a097223 */ /* 0x000fc60000000018 */
[----:B------:R-:W-:-:S04]  /*03e0*/  FFMA R11, R14, R14, R11 ;  /* 0x0000000e0e0b7223 */ /* 0x000fc8000000000b */
[----:B------:R-:W-:-:S05]  /*03f0*/  FADD R24, R11, 1.0000000168623835264e-16 ;  /* 0x24e695950b187421 */ /* 0x000fca0000000000 */
[----:B------:R-:W-:-:S13]  /*0400*/  FSETP.GEU.AND P0, PT, |R24|, 1.175494350822287508e-38, PT ;  /* 0x008000001800780b */ /* 0x000fda0003f0e200 */
[----:B------:R-:W-:-:S04]  /*0410*/  @!P0 FMUL R24, R24, 16777216 ;  /* 0x4b80000018188820 */ /* 0x000fc80000400000 */
[----:B------:R-:W0:Y:S01]  /*0420*/  MUFU.RSQ R13, R24 ;  /* 0x00000018000d7308 */ /* 0x000e220000001400 */
[----:B------:R-:W-:Y:S01]  /*0430*/  FFMA R8, R10, R8, R25 ;  /* 0x000000080a087223 */ /* 0x000fe20000000019 */
[C---:B------:R-:W-:Y:S01]  /*0440*/  FMUL R11, R15.reuse, R12 ;  /* 0x0000000c0f0b7220 */ /* 0x040fe20000400000 */
[C---:B------:R-:W-:Y:S01]  /*0450*/  FMUL R10, R15.reuse, R14 ;  /* 0x0000000e0f0a7220 */ /* 0x040fe20000400000 */
[----:B------:R-:W-:Y:S01]  /*0460*/  FMUL R2, R15, R2 ;  /* 0x000000020f027220 */ /* 0x000fe20000400000 */
[----:B0-----:R-:W-:-:S04]  /*0470*/  @!P0 FMUL R13, R13, 4096 ;  /* 0x458000000d0d8820 */ /* 0x001fc80000400000 */
[----:B------:R-:W-:-:S04]  /*0480*/  FMUL R14, R13, R13 ;  /* 0x0000000d0d0e7220 */ /* 0x000fc80000400000 */
[----:B------:R-:W-:Y:S01]  /*0490*/  FMUL R13, R13, R14 ;  /* 0x0000000e0d0d7220 */ /* 0x000fe20000400000 */
[----:B------:R-:W-:-:S03]  /*04a0*/  UIADD3 UR8, UPT, UPT, UR8, 0x4, URZ ;  /* 0x0000000408087890 */ /* 0x000fc6000fffe0ff */
[C---:B------:R-:W-:Y:S01]  /*04b0*/  FFMA R2, R13.reuse, R2, R9 ;  /* 0x000000020d027223 */ /* 0x040fe20000000009 */
[----:B------:R-:W-:Y:S01]  /*04c0*/  UISETP.NE.AND UP1, UPT, UR8, URZ, UPT ;  /* 0x000000ff0800728c */ /* 0x000fe2000bf25270 */
[C---:B------:R-:W-:Y:S01]  /*04d0*/  FFMA R7, R13.reuse, R10, R7 ;  /* 0x0000000a0d077223 */ /* 0x040fe20000000007 */
[----:B------:R-:W-:Y:S01]  /*04e0*/  FFMA R8, R13, R11, R8 ;  /* 0x0000000b0d087223 */ /* 0x000fe20000000008 */
[----:B--2---:R-:W-:Y:S01]  /*04f0*/  FADD R12, -R5, R17 ;  /* 0x00000011050c7221 */ /* 0x004fe20000000100 */
[----:B------:R-:W-:-:S03]  /*0500*/  FADD R16, -R4, R16 ;  /* 0x0000001004107221 */ /* 0x000fc60000000100 */
[----:B------:R-:W-:Y:S01]  /*0510*/  FMUL R15, R12, R12 ;  /* 0x0000000c0c0f7220 */ /* 0x000fe20000400000 */
[----:B------:R-:W-:-:S03]  /*0520*/  FADD R18, -R6, R18 ;  /* 0x0000001206127221 */ /* 0x000fc60000000100 */
[----:B------:R-:W-:-:S04]  /*0530*/  FFMA R15, R16, R16, R15 ;  /* 0x00000010100f7223 */ /* 0x000fc8000000000f */
[----:B------:R-:W-:Y:S01]  /*0540*/  FFMA R15, R18, R18, R15 ;  /* 0x00000012120f7223 */ /* 0x000fe2000000000f */
[----:B----4-:R-:W-:Y:S01]  /*0550*/  FADD R14, -R5, R21 ;  /* 0x00000015050e7221 */ /* 0x010fe20000000100 */
[----:B------:R-:W-:-:S03]  /*0560*/  FADD R20, -R4, R20 ;  /* 0x0000001404147221 */ /* 0x000fc60000000100 */
[----:B------:R-:W-:Y:S01]  /*0570*/  FMUL R17, R14, R14 ;  /* 0x0000000e0e117220 */ /* 0x000fe20000400000 */
[----:B------:R-:W-:-:S03]  /*0580*/  FADD R22, -R6, R22 ;  /* 0x0000001606167221 */ /* 0x000fc60000000100 */
[----:B------:R-:W-:Y:S01]  /*0590*/  FFMA R17, R20, R20, R17 ;  /* 0x0000001414117223 */ /* 0x000fe20000000011 */
[----:B------:R-:W-:-:S03]  /*05a0*/  FADD R21, R15, 1.0000000168623835264e-16 ;  /* 0x24e695950f157421 */ /* 0x000fc60000000000 */
[----:B------:R-:W-:Y:S02]  /*05b0*/  FFMA R17, R22, R22, R17 ;  /* 0x0000001616117223 */ /* 0x000fe40000000011 */
[----:B------:R-:W-:Y:S02]  /*05c0*/  FSETP.GEU.AND P0, PT, |R21|, 1.175494350822287508e-38, PT ;  /* 0x008000001500780b */ /* 0x000fe40003f0e200 */
[----:B------:R-:W-:-:S05]  /*05d0*/  FADD R25, R17, 1.0000000168623835264e-16 ;  /* 0x24e6959511197421 */ /* 0x000fca0000000000 */
[----:B------:R-:W-:-:S06]  /*05e0*/  FSETP.GEU.AND P1, PT, |R25|, 1.175494350822287508e-38, PT ;  /* 0x008000001900780b */ /* 0x000fcc0003f2e200 */
[----:B------:R-:W-:-:S04]  /*05f0*/  @!P0 FMUL R21, R21, 16777216 ;  /* 0x4b80000015158820 */ /* 0x000fc80000400000 */
[----:B------:R-:W0:Y:S03]  /*0600*/  MUFU.RSQ R17, R21 ;  /* 0x0000001500117308 */ /* 0x000e260000001400 */
[----:B------:R-:W-:-:S05]  /*0610*/  @!P1 FMUL R25, R25, 16777216 ;  /* 0x4b80000019199820 */ /* 0x000fca0000400000 */
[----:B------:R-:W1:Y:S01]  /*0620*/  MUFU.RSQ R15, R25 ;  /* 0x00000019000f7308 */ /* 0x000e620000001400 */
[----:B------:R-:W-:Y:S01]  /*0630*/  FMUL R9, R19, R12 ;  /* 0x0000000c13097220 */ /* 0x000fe20000400000 */
[----:B0-----:R-:W-:-:S04]  /*0640*/  @!P0 FMUL R17, R17, 4096 ;  /* 0x4580000011118820 */ /* 0x001fc80000400000 */
[----:B------:R-:W-:Y:S01]  /*0650*/  FMUL R24, R17, R17 ;  /* 0x0000001111187220 */ /* 0x000fe20000400000 */
[----:B-1----:R-:W-:-:S03]  /*0660*/  @!P1 FMUL R15, R15, 4096 ;  /* 0x458000000f0f9820 */ /* 0x002fc60000400000 */
[----:B------:R-:W-:Y:S01]  /*0670*/  FMUL R17, R17, R24 ;  /* 0x0000001811117220 */ /* 0x000fe20000400000 */
[C---:B------:R-:W-:Y:S01]  /*0680*/  FMUL R16, R19.reuse, R16 ;  /* 0x0000001013107220 */ /* 0x040fe20000400000 */
[----:B------:R-:W-:Y:S01]  /*0690*/  FMUL R18, R19, R18 ;  /* 0x0000001213127220 */ /* 0x000fe20000400000 */
[----:B------:R-:W-:Y:S01]  /*06a0*/  FMUL R10, R15, R15 ;  /* 0x0000000f0f0a7220 */ /* 0x000fe20000400000 */
[----:B------:R-:W-:Y:S01]  /*06b0*/  FFMA R2, R17, R9, R2 ;  /* 0x0000000911027223 */ /* 0x000fe20000000002 */
[----:B------:R-:W-:Y:S01]  /*06c0*/  FMUL R9, R23, R14 ;  /* 0x0000000e17097220 */ /* 0x000fe20000400000 */
[----:B------:R-:W-:Y:S01]  /*06d0*/  FFMA R8, R17, R16, R8 ;  /* 0x0000001011087223 */ /* 0x000fe20000000008 */
[----:B------:R-:W-:Y:S01]  /*06e0*/  FMUL R15, R15, R10 ;  /* 0x0000000a0f0f7220 */ /* 0x000fe20000400000 */
[----:B------:R-:W-:Y:S01]  /*06f0*/  FFMA R7, R17, R18, R7 ;  /* 0x0000001211077223 */ /* 0x000fe20000000007 */
[----:B------:R-:W-:Y:S01]  /*0700*/  IADD3 R28, P0, PT, R28, 0x40, RZ ;  /* 0x000000401c1c7810 */ /* 0x000fe20007f1e0ff */
[C---:B------:R-:W-:Y:S01]  /*0710*/  FMUL R20, R23.reuse, R20 ;  /* 0x0000001417147220 */ /* 0x040fe20000400000 */
[----:B------:R-:W-:Y:S01]  /*0720*/  FMUL R22, R23, R22 ;  /* 0x0000001617167220 */ /* 0x000fe20000400000 */
[C---:B------:R-:W-:Y:S01]  /*0730*/  FFMA R24, R15.reuse, R9, R2 ;  /* 0x000000090f187223 */ /* 0x040fe20000000002 */
[----:B------:R-:W-:Y:S01]  /*0740*/  IADD3.X R29, PT, PT, RZ, R29, RZ, P0, !PT ;  /* 0x0000001dff1d7210 */ /* 0x000fe200007fe4ff */
[C---:B------:R-:W-:Y:S01]  /*0750*/  FFMA R25, R15.reuse, R20, R8 ;  /* 0x000000140f197223 */ /* 0x040fe20000000008 */
[----:B------:R-:W-:Y:S01]  /*0760*/  FFMA R2, R15, R22, R7 ;  /* 0x000000160f027223 */ /* 0x000fe20000000007 */
[----:B------:R-:W-:Y:S06]  /*0770*/  BRA.U UP1, `(.L_x_3) ;  /* 0xfffffff901ac7547 */ /* 0x000fec000b83ffff */
.L_x_2:
[----:B------:R-:W-:Y:S05]  /*0780*/  BRA.U !UP0, `(.L_x_1) ;  /* 0x0000000508107547 */ /* 0x000fea000b800000 */
[----:B------:R-:W-:Y:S02]  /*0790*/  UISETP.NE.AND UP0, UPT, UR6, 0x1, UPT ;  /* 0x000000010600788c */ /* 0x000fe4000bf05270 */
[----:B------:R-:W-:-:S04]  /*07a0*/  ULOP3.LUT UR4, UR9, 0x1, URZ, 0xc0, !UPT ;  /* 0x0000000109047892 */ /* 0x000fc8000f8ec0ff */
[----:B------:R-:W-:-:S03]  /*07b0*/  UISETP.NE.U32.AND UP1, UPT, UR4, 0x1, UPT ;  /* 0x000000010400788c */ /* 0x000fc6000bf25070 */
[----:B------:R-:W-:Y:S08]  /*07c0*/  BRA.U !UP0, `(.L_x_4) ;  /* 0x0000000108a87547 */ /* 0x000ff0000b800000 */
[----:B------:R-:W-:-:S05]  /*07d0*/  IMAD.WIDE.U32 R20, R3, 0x10, R26 ;  /* 0x0000001003147825 */ /* 0x000fca00078e001a */
[----:B------:R-:W2:Y:S04]  /*07e0*/  LDG.E.128 R8, desc[UR10][R20.64] ;  /* 0x0000000a14087981 */ /* 0x000ea8000c1e1d00 */
[----:B------:R-:W3:Y:S01]  /*07f0*/  LDG.E.128 R12, desc[UR10][R20.64+0x10] ;  /* 0x0000100a140c7981 */ /* 0x000ee2000c1e1d00 */
[----:B------:R-:W-:Y:S01]  /*0800*/  IADD3 R3, PT, PT, R3, 0x2, RZ ;  /* 0x0000000203037810 */ /* 0x000fe20007ffe0ff */
[C---:B--2--5:R-:W-:Y:S01]  /*0810*/  FADD R16, -R5.reuse, R9 ;  /* 0x0000000905107221 */ /* 0x064fe20000000100 */
[----:B------:R-:W-:Y:S01]  /*0820*/  FADD R18, -R4, R8 ;  /* 0x0000000804127221 */ /* 0x000fe20000000100 */
[----:B------:R-:W-:Y:S02]  /*0830*/  FADD R10, -R6, R10 ;  /* 0x0000000a060a7221 */ /* 0x000fe40000000100 */
[----:B------:R-:W-:Y:S01]  /*0840*/  FMUL R7, R16, R16 ;  /* 0x0000001010077220 */ /* 0x000fe20000400000 */
[----:B---3--:R-:W-:Y:S01]  /*0850*/  FADD R8, -R5, R13 ;  /* 0x0000000d05087221 */ /* 0x008fe20000000100 */
[----:B------:R-:W-:Y:S01]  /*0860*/  FADD R12, -R4, R12 ;  /* 0x0000000c040c7221 */ /* 0x000fe20000000100 */
[----:B------:R-:W-:Y:S01]  /*0870*/  FADD R14, -R6, R14 ;  /* 0x0000000e060e7221 */ /* 0x000fe20000000100 */
[----:B------:R-:W-:Y:S01]  /*0880*/  FFMA R7, R18, R18, R7 ;  /* 0x0000001212077223 */ /* 0x000fe20000000007 */
[----:B------:R-:W-:Y:S01]  /*0890*/  FMUL R9, R8, R8 ;  /* 0x0000000808097220 */ /* 0x000fe20000400000 */
[----:B------:R-:W-:Y:S01]  /*08a0*/  FMUL R18, R11, R18 ;  /* 0x000000120b127220 */ /* 0x000fe20000400000 */
[C---:B------:R-:W-:Y:S01]  /*08b0*/  FMUL R8, R15.reuse, R8 ;  /* 0x000000080f087220 */ /* 0x040fe20000400000 */
[----:B------:R-:W-:Y:S01]  /*08c0*/  FFMA R7, R10, R10, R7 ;  /* 0x0000000a0a077223 */ /* 0x000fe20000000007 */
[-C--:B------:R-:W-:Y:S01]  /*08d0*/  FFMA R9, R12, R12.reuse, R9 ;  /* 0x0000000c0c097223 */ /* 0x080fe20000000009 */
[C---:B------:R-:W-:Y:S01]  /*08e0*/  FMUL R12, R15.reuse, R12 ;  /* 0x0000000c0f0c7220 */ /* 0x040fe20000400000 */
[-C--:B------:R-:W-:Y:S01]  /*08f0*/  FMUL R15, R15, R14.reuse ;  /* 0x0000000e0f0f7220 */ /* 0x080fe20000400000 */
[----:B------:R-:W-:Y:S01]  /*0900*/  FADD R7, R7, 1.0000000168623835264e-16 ;  /* 0x24e6959507077421 */ /* 0x000fe20000000000 */
[----:B------:R-:W-:-:S04]  /*0910*/  FFMA R9, R14, R14, R9 ;  /* 0x0000000e0e097223 */ /* 0x000fc80000000009 */
[----:B------:R-:W-:Y:S01]  /*0920*/  FSETP.GEU.AND P0, PT, |R7|, 1.175494350822287508e-38, PT ;  /* 0x008000000700780b */ /* 0x000fe20003f0e200 */
[----:B------:R-:W-:-:S05]  /*0930*/  FADD R13, R9, 1.0000000168623835264e-16 ;  /* 0x24e69595090d7421 */ /* 0x000fca0000000000 */
[----:B------:R-:W-:-:S07]  /*0940*/  FSETP.GEU.AND P1, PT, |R13|, 1.175494350822287508e-38, PT ;  /* 0x008000000d00780b */ /* 0x000fce0003f2e200 */
[----:B------:R-:W-:-:S04]  /*0950*/  @!P0 FMUL R7, R7, 16777216 ;  /* 0x4b80000007078820 */ /* 0x000fc80000400000 */
[----:B------:R-:W0:Y:S02]  /*0960*/  MUFU.RSQ R9, R7 ;  /* 0x0000000700097308 */ /* 0x000e240000001400 */
[----:B------:R-:W-:-:S06]  /*0970*/  @!P1 FMUL R13, R13, 16777216 ;  /* 0x4b8000000d0d9820 */ /* 0x000fcc0000400000 */
[----:B------:R-:W1:Y:S01]  /*0980*/  MUFU.RSQ R17, R13 ;  /* 0x0000000d00117308 */ /* 0x000e620000001400 */
[----:B0-----:R-:W-:-:S04]  /*0990*/  @!P0 FMUL R9, R9, 4096 ;  /* 0x4580000009098820 */ /* 0x001fc80000400000 */
[----:B------:R-:W-:Y:S01]  /*09a0*/  FMUL R20, R9, R9 ;  /* 0x0000000909147220 */ /* 0x000fe20000400000 */
[----:B-1----:R-:W-:-:S03]  /*09b0*/  @!P1 FMUL R17, R17, 4096 ;  /* 0x4580000011119820 */ /* 0x002fc60000400000 */
[----:B------:R-:W-:Y:S01]  /*09c0*/  FMUL R20, R9, R20 ;  /* 0x0000001409147220 */ /* 0x000fe20000400000 */
[C---:B------:R-:W-:Y:S01]  /*09d0*/  FMUL R9, R11.reuse, R16 ;  /* 0x000000100b097220 */ /* 0x040fe20000400000 */
[----:B------:R-:W-:Y:S01]  /*09e0*/  FMUL R11, R11, R10 ;  /* 0x0000000a0b0b7220 */ /* 0x000fe20000400000 */
[C---:B------:R-:W-:Y:S01]  /*09f0*/  FMUL R10, R17.reuse, R17 ;  /* 0x00000011110a7220 */ /* 0x040fe20000400000 */
[C---:B------:R-:W-:Y:S01]  /*0a00*/  FFMA R18, R20.reuse, R18, R25 ;  /* 0x0000001214127223 */ /* 0x040fe20000000019 */
[C---:B------:R-:W-:Y:S01]  /*0a10*/  FFMA R9, R20.reuse, R9, R24 ;  /* 0x0000000914097223 */ /* 0x040fe20000000018 */
[----:B------:R-:W-:Y:S01]  /*0a20*/  FFMA R2, R20, R11, R2 ;  /* 0x0000000b14027223 */ /* 0x000fe20000000002 */
[----:B------:R-:W-:-:S04]  /*0a30*/  FMUL R17, R17, R10 ;  /* 0x0000000a11117220 */ /* 0x000fc80000400000 */
[C---:B------:R-:W-:Y:S01]  /*0a40*/  FFMA R25, R17.reuse, R12, R18 ;  /* 0x0000000c11197223 */ /* 0x040fe20000000012 */
[C---:B------:R-:W-:Y:S01]  /*0a50*/  FFMA R24, R17.reuse, R8, R9 ;  /* 0x0000000811187223 */ /* 0x040fe20000000009 */
[----:B------:R-:W-:-:S07]  /*0a60*/  FFMA R2, R17, R15, R2 ;  /* 0x0000000f11027223 */ /* 0x000fce0000000002 */
.L_x_4:
[----:B------:R-:W-:Y:S05]  /*0a70*/  BRA.U UP1, `(.L_x_1) ;  /* 0x0000000101547547 */ /* 0x000fea000b800000 */
[----:B------:R-:W-:-:S06]  /*0a80*/  IMAD.WIDE.U32 R8, R3, 0x10, R26 ;  /* 0x0000001003087825 */ /* 0x000fcc00078e001a */
[----:B------:R-:W2:Y:S02]  /*0a90*/  LDG.E.128 R8, desc[UR10][R8.64] ;  /* 0x0000000a08087981 */ /* 0x000ea4000c1e1d00 */
[----:B--2--5:R-:W-:Y:S01]  /*0aa0*/  FADD R14, -R5, R9 ;  /* 0x00000009050e7221 */ /* 0x024fe20000000100 */
[----:B------:R-:W-:Y:S01]  /*0ab0*/  FADD R12, -R4, R8 ;  /* 0x00000008040c7221 */ /* 0x000fe20000000100 */
[----:B------:R-:W-:Y:S02]  /*0ac0*/  FADD R10, -R6, R10 ;  /* 0x0000000a060a7221 */ /* 0x000fe40000000100 */
[----:B------:R-:W-:-:S04]  /*0ad0*/  FMUL R3, R14, R14 ;  /* 0x0000000e0e037220 */ /* 0x000fc80000400000 */
[-C--:B------:R-:W-:Y:S01]  /*0ae0*/  FFMA R3, R12, R12.reuse, R3 ;  /* 0x0000000c0c037223 */ /* 0x080fe20000000003 */
[----:B------:R-:W-:-:S03]  /*0af0*/  FMUL R12, R11, R12 ;  /* 0x0000000c0b0c7220 */ /* 0x000fc60000400000 */
[----:B------:R-:W-:-:S04]  /*0b00*/  FFMA R3, R10, R10, R3 ;  /* 0x0000000a0a037223 */ /* 0x000fc80000000003 */
[----:B------:R-:W-:-:S05]  /*0b10*/  FADD R3, R3, 1.0000000168623835264e-16 ;  /* 0x24e6959503037421 */ /* 0x000fca0000000000 */
[----:B------:R-:W-:-:S13]  /*0b20*/  FSETP.GEU.AND P0, PT, |R3|, 1.175494350822287508e-38, PT ;  /* 0x008000000300780b */ /* 0x000fda0003f0e200 */
[----:B------:R-:W-:-:S04]  /*0b30*/  @!P0 FMUL R3, R3, 16777216 ;  /* 0x4b80000003038820 */ /* 0x000fc80000400000 */
[----:B------:R-:W0:Y:S02]  /*0b40*/  MUFU.RSQ R7, R3 ;  /* 0x0000000300077308 */ /* 0x000e240000001400 */
[----:B0-----:R-:W-:-:S04]  /*0b50*/  @!P0 FMUL R7, R7, 4096 ;  /* 0x4580000007078820 */ /* 0x001fc80000400000 */
[----:B------:R-:W-:-:S04]  /*0b60*/  FMUL R8, R7, R7 ;  /* 0x0000000707087220 */ /* 0x000fc80000400000 */
[----:B------:R-:W-:Y:S01]  /*0b70*/  FMUL R8, R7, R8 ;  /* 0x0000000807087220 */ /* 0x000fe20000400000 */
[C---:B------:R-:W-:Y:S01]  /*0b80*/  FMUL R7, R11.reuse, R14 ;  /* 0x0000000e0b077220 */ /* 0x040fe20000400000 */
[----:B------:R-:W-:Y:S02]  /*0b90*/  FMUL R11, R11, R10 ;  /* 0x0000000a0b0b7220 */ /* 0x000fe40000400000 */
[C---:B------:R-:W-:Y:S01]  /*0ba0*/  FFMA R25, R8.reuse, R12, R25 ;  /* 0x0000000c08197223 */ /* 0x040fe20000000019 */
[C---:B------:R-:W-:Y:S01]  /*0bb0*/  FFMA R24, R8.reuse, R7, R24 ;  /* 0x0000000708187223 */ /* 0x040fe20000000018 */
[----:B------:R-:W-:-:S07]  /*0bc0*/  FFMA R2, R8, R11, R2 ;  /* 0x0000000b08027223 */ /* 0x000fce0000000002 */
.L_x_1:
[----:B------:R-:W0:Y:S01]  /*0bd0*/  LDC.64 R12, c[0x0][0x388] ;  /* 0x0000e200ff0c7b82 */ /* 0x000e220000000a00 */
[----:B-----5:R-:W-:-:S07]  /*0be0*/  FMUL R3, R5, R5 ;  /* 0x0000000505037220 */ /* 0x020fce0000400000 */
[----:B------:R-:W1:Y:S01]  /*0bf0*/  LDC R14, c[0x0][0x390] ;  /* 0x0000e400ff0e7b82 */ /* 0x000e620000000800 */
[----:B0-----:R-:W-:-:S05]  /*0c00*/  IMAD.WIDE R12, R0, 0x10, R12 ;  /* 0x00000010000c7825 */ /* 0x001fca00078e020c */
[----:B------:R-:W2:Y:S01]  /*0c10*/  LDG.E.128 R8, desc[UR10][R12.64] ;  /* 0x0000000a0c087981 */ /* 0x000ea2000c1e1d00 */
[C---:B------:R-:W-:Y:S01]  /*0c20*/  FFMA R3, R4.reuse, R4, R3 ;  /* 0x0000000404037223 */ /* 0x040fe20000000003 */
[----:B------:R-:W-:Y:S01]  /*0c30*/  FMUL R4, R4, 5000 ;  /* 0x459c400004047820 */ /* 0x000fe20000400000 */
[----:B------:R-:W-:Y:S02]  /*0c40*/  FMUL R5, R5, 5000 ;  /* 0x459c400005057820 */ /* 0x000fe40000400000 */
        /* <DEDUP_REMOVED lines=8> */
[----:B------:R-:W-:-:S03]  /*0cd0*/  FMUL R7, R6, 5000 ;  /* 0x459c400006077820 */ /* 0x000fc60000400000 */
[----:B------:R-:W-:Y:S01]  /*0ce0*/  FFMA R25, R0, -R4, R25 ;  /* 0x8000000400197223 */ /* 0x000fe20000000019 */
[----:B-1----:R-:W-:Y:S01]  /*0cf0*/  FMUL R4, R14, 6.6699999690111866357e-11 ;  /* 0x2e92acc30e047820 */ /* 0x002fe20000400000 */
[C---:B------:R-:W-:Y:S01]  /*0d00*/  FFMA R24, R0.reuse, -R5, R24 ;  /* 0x8000000500187223 */ /* 0x040fe20000000018 */
[----:B------:R-:W-:Y:S02]  /*0d10*/  FFMA R7, R0, -R7, R2 ;  /* 0x8000000700077223 */ /* 0x000fe40000000002 */
[-C--:B--2---:R-:W-:Y:S01]  /*0d20*/  FFMA R8, R25, R4.reuse, R8 ;  /* 0x0000000419087223 */ /* 0x084fe20000000008 */
[-C--:B------:R-:W-:Y:S01]  /*0d30*/  FFMA R9, R24, R4.reuse, R9 ;  /* 0x0000000418097223 */ /* 0x080fe20000000009 */
[----:B------:R-:W-:-:S04]  /*0d40*/  FFMA R7, R7, R4, R10 ;  /* 0x0000000407077223 */ /* 0x000fc8000000000a */
[----:B------:R-:W-:Y:S04]  /*0d50*/  STG.E.64 desc[UR10][R12.64], R8 ;  /* 0x000000080c007986 */ /* 0x000fe8000c101b0a */
[----:B------:R-:W-:Y:S01]  /*0d60*/  STG.E desc[UR10][R12.64+0x8], R7 ;  /* 0x000008070c007986 */ /* 0x000fe2000c10190a */
[----:B------:R-:W-:Y:S05]  /*0d70*/  EXIT ;  /* 0x000000000000794d */ /* 0x000fea0003800000 */
.L_x_5:
[----:B------:R-:W-:-:S00]  /*0d80*/  BRA `(.L_x_5) ;  /* 0xfffffffc00fc7947 */ /* 0x000fc0000383ffff */
[----:B------:R-:W-:-:S00]  /*0d90*/  NOP ;  /* 0x0000000000007918 */ /* 0x000fc00000000000 */
        /* <DEDUP_REMOVED lines=14> */
.L_x_6:


//--------------------- .nv.shared.reserved.0     --------------------------
	.section	.nv.shared.reserved.0,"aw",@nobits
	.weak		__nv_reservedSMEM_offset_0_alias
	.size		__nv_reservedSMEM_offset_0_alias, 0, 64
	.other		__nv_reservedSMEM_offset_0_alias,@"STO_CUDA_RESERVED_SHARED STV_DEFAULT"
__nv_reservedSMEM_offset_0_alias:
	.zero		0
	.zero		64


//--------------------- .nv.constant0._Z20simulate_interactionP6float4S0_fi --------------------------
	.section	.nv.constant0._Z20simulate_interactionP6float4S0_fi,"a",@progbits
	.sectionflags	@""
	.align	4
.nv.constant0._Z20simulate_interactionP6float4S0_fi:
	.zero		920


//--------------------- SYMBOLS --------------------------

	.type		.nv.reservedSmem.offset0,@object
	.size		.nv.reservedSmem.offset0,0x4
